	.headerflags	@"EF_CUDA_TEXMODE_UNIFIED EF_CUDA_64BIT_ADDRESS EF_CUDA_ACCELERATORS EF_CUDA_SM90 EF_CUDA_VIRTUAL_SM(EF_CUDA_SM90)"
	.elftype	@"ET_EXEC"


//--------------------- .nv.info                  --------------------------
	.section	.nv.info,"",@"SHT_CUDA_INFO"
	.align	4


	//----- nvinfo : EIATTR_REGCOUNT
	.align		4
        /*0000*/ 	.byte	0x04, 0x2f
        /*0002*/ 	.short	(.L_2 - .L_1)
	.align		4
.L_1:
        /*0004*/ 	.word	index@(triton_per_fused__native_batch_norm_legit_18)
        /*0008*/ 	.word	0x00000012


	//----- nvinfo : EIATTR_MIN_STACK_SIZE
	.align		4
.L_2:
        /*000c*/ 	.byte	0x04, 0x12
        /*000e*/ 	.short	(.L_4 - .L_3)
	.align		4
.L_3:
        /*0010*/ 	.word	index@(triton_per_fused__native_batch_norm_legit_18)
        /*0014*/ 	.word	0x00000000


	//----- nvinfo : EIATTR_FRAME_SIZE
	.align		4
.L_4:
        /*0018*/ 	.byte	0x04, 0x11
        /*001a*/ 	.short	(.L_6 - .L_5)
	.align		4
.L_5:
        /*001c*/ 	.word	index@(triton_per_fused__native_batch_norm_legit_18)
        /*0020*/ 	.word	0x00000000


	//----- nvinfo : EIATTR_MIN_STACK_SIZE
	.align		4
.L_6:
        /*0024*/ 	.byte	0x04, 0x12
        /*0026*/ 	.short	(.L_8 - .L_7)
	.align		4
.L_7:
        /*0028*/ 	.word	index@(triton_per_fused__native_batch_norm_legit_18)
        /*002c*/ 	.word	0x00000000
.L_8:


//--------------------- .nv.info.triton_per_fused__native_batch_norm_legit_18 --------------------------
	.section	.nv.info.triton_per_fused__native_batch_norm_legit_18,"",@"SHT_CUDA_INFO"
	.sectionflags	@""
	.align	4


	//----- nvinfo : EIATTR_CUDA_API_VERSION
	.align		4
        /*0000*/ 	.byte	0x04, 0x37
        /*0002*/ 	.short	(.L_10 - .L_9)
.L_9:
        /*0004*/ 	.word	0x0000007c


	//----- nvinfo : EIATTR_KPARAM_INFO
	.align		4
.L_10:
        /*0008*/ 	.byte	0x04, 0x17
        /*000a*/ 	.short	(.L_12 - .L_11)
.L_11:
        /*000c*/ 	.word	0x00000000
        /*0010*/ 	.short	0x0005
        /*0012*/ 	.short	0x0024
        /*0014*/ 	.byte	0x00, 0xf0, 0x11, 0x00


	//----- nvinfo : EIATTR_KPARAM_INFO
	.align		4
.L_12:
        /*0018*/ 	.byte	0x04, 0x17
        /*001a*/ 	.short	(.L_14 - .L_13)
.L_13:
        /*001c*/ 	.word	0x00000000
        /*0020*/ 	.short	0x0004
        /*0022*/ 	.short	0x0020
        /*0024*/ 	.byte	0x00, 0xf0, 0x11, 0x00


	//----- nvinfo : EIATTR_KPARAM_INFO
	.align		4
.L_14:
        /*0028*/ 	.byte	0x04, 0x17
        /*002a*/ 	.short	(.L_16 - .L_15)
.L_15:
        /*002c*/ 	.word	0x00000000
        /*0030*/ 	.short	0x0003
        /*0032*/ 	.short	0x0018
        /*0034*/ 	.byte	0x00, 0xf4, 0x21, 0x00


	//----- nvinfo : EIATTR_KPARAM_INFO
	.align		4
.L_16:
        /*0038*/ 	.byte	0x04, 0x17
        /*003a*/ 	.short	(.L_18 - .L_17)
.L_17:
        /*003c*/ 	.word	0x00000000
        /*0040*/ 	.short	0x0002
        /*0042*/ 	.short	0x0010
        /*0044*/ 	.byte	0x00, 0xf4, 0x21, 0x00


	//----- nvinfo : EIATTR_KPARAM_INFO
	.align		4
.L_18:
        /*0048*/ 	.byte	0x04, 0x17
        /*004a*/ 	.short	(.L_20 - .L_19)
.L_19:
        /*004c*/ 	.word	0x00000000
        /*0050*/ 	.short	0x0001
        /*0052*/ 	.short	0x0008
        /*0054*/ 	.byte	0x00, 0xf4, 0x21, 0x00


	//----- nvinfo : EIATTR_KPARAM_INFO
	.align		4
.L_20:
        /*0058*/ 	.byte	0x04, 0x17
        /*005a*/ 	.short	(.L_22 - .L_21)
.L_21:
        /*005c*/ 	.word	0x00000000
        /*0060*/ 	.short	0x0000
        /*0062*/ 	.short	0x0000
        /*0064*/ 	.byte	0x00, 0xf4, 0x21, 0x00


	//----- nvinfo : EIATTR_SPARSE_MMA_MASK
	.align		4
.L_22:
        /*0068*/ 	.byte	0x03, 0x50
        /*006a*/ 	.short	0x0000


	//----- nvinfo : EIATTR_MAXREG_COUNT
	.align		4
        /*006c*/ 	.byte	0x03, 0x1b
        /*006e*/ 	.short	0x00ff


	//----- nvinfo : EIATTR_COOP_GROUP_MASK_REGIDS
	.align		4
        /*0070*/ 	.byte	0x04, 0x29
        /*0072*/ 	.short	(.L_24 - .L_23)


	//   ....[0]....
.L_23:
        /*0074*/ 	.word	0xffffffff


	//   ....[1]....
        /*0078*/ 	.word	0xffffffff


	//   ....[2]....
        /*007c*/ 	.word	0xffffffff


	//   ....[3]....
        /*0080*/ 	.word	0xffffffff


	//   ....[4]....
        /*0084*/ 	.word	0xffffffff


	//   ....[5]....
        /*0088*/ 	.word	0xffffffff


	//   ....[6]....
        /*008c*/ 	.word	0xffffffff


	//   ....[7]....
        /*0090*/ 	.word	0xffffffff


	//----- nvinfo : EIATTR_COOP_GROUP_INSTR_OFFSETS
	.align		4
.L_24:
        /*0094*/ 	.byte	0x04, 0x28
        /*0096*/ 	.short	(.L_26 - .L_25)


	//   ....[0]....
.L_25:
        /*0098*/ 	.word	0x00000150


	//   ....[1]....
        /*009c*/ 	.word	0x00000170


	//   ....[2]....
        /*00a0*/ 	.word	0x00000190


	//   ....[3]....
        /*00a4*/ 	.word	0x000001c0


	//   ....[4]....
        /*00a8*/ 	.word	0x00000250


	//   ....[5]....
        /*00ac*/ 	.word	0x00000290


	//   ....[6]....
        /*00b0*/ 	.word	0x000002b0


	//   ....[7]....
        /*00b4*/ 	.word	0x000002e0


	//----- nvinfo : EIATTR_EXIT_INSTR_OFFSETS
	.align		4
.L_26:
        /*00b8*/ 	.byte	0x04, 0x1c
        /*00ba*/ 	.short	(.L_28 - .L_27)


	//   ....[0]....
.L_27:
        /*00bc*/ 	.word	0x00000350


	//   ....[1]....
        /*00c0*/ 	.word	0x00000370


	//----- nvinfo : EIATTR_REQNTID
	.align		4
.L_28:
        /*00c4*/ 	.byte	0x04, 0x10
        /*00c6*/ 	.short	(.L_30 - .L_29)
.L_29:
        /*00c8*/ 	.word	0x00000040
        /*00cc*/ 	.word	0x00000001
        /*00d0*/ 	.word	0x00000001


	//----- nvinfo : EIATTR_CBANK_PARAM_SIZE
	.align		4
.L_30:
        /*00d4*/ 	.byte	0x03, 0x19
        /*00d6*/ 	.short	0x0028


	//----- nvinfo : EIATTR_PARAM_CBANK
	.align		4
        /*00d8*/ 	.byte	0x04, 0x0a
        /*00da*/ 	.short	(.L_32 - .L_31)
	.align		4
.L_31:
        /*00dc*/ 	.word	index@(.nv.constant0.triton_per_fused__native_batch_norm_legit_18)
        /*00e0*/ 	.short	0x0210
        /*00e2*/ 	.short	0x0028


	//----- nvinfo : EIATTR_SW_WAR
	.align		4
.L_32:
        /*00e4*/ 	.byte	0x04, 0x36
        /*00e6*/ 	.short	(.L_34 - .L_33)
.L_33:
        /*00e8*/ 	.word	0x00000008
.L_34:


//--------------------- .nv.callgraph             --------------------------
	.section	.nv.callgraph,"",@"SHT_CUDA_CALLGRAPH"
	.align	4
	.sectionentsize	8
	.align		4
        /*0000*/ 	.word	0x00000000
	.align		4
        /*0004*/ 	.word	0xffffffff
	.align		4
        /*0008*/ 	.word	0x00000000
	.align		4
        /*000c*/ 	.word	0xfffffffe
	.align		4
        /*0010*/ 	.word	0x00000000
	.align		4
        /*0014*/ 	.word	0xfffffffd
	.align		4
        /*0018*/ 	.word	0x00000000
	.align		4
        /*001c*/ 	.word	0xfffffffc


//--------------------- .nv.constant4             --------------------------
	.section	.nv.constant4,"a",@progbits
	.align	8
	.align		8
.nv.constant4:
        /*0000*/ 	.dword	_$_str


//--------------------- .text.triton_per_fused__native_batch_norm_legit_18 --------------------------
	.section	.text.triton_per_fused__native_batch_norm_legit_18,"ax",@progbits
	.align	128
        .global         triton_per_fused__native_batch_norm_legit_18
        .type           triton_per_fused__native_batch_norm_legit_18,@function
        .size           triton_per_fused__native_batch_norm_legit_18,(.L_x_1 - triton_per_fused__native_batch_norm_legit_18)
        .other          triton_per_fused__native_batch_norm_legit_18,@"STO_CUDA_ENTRY STV_DEFAULT"
triton_per_fused__native_batch_norm_legit_18:
.text.triton_per_fused__native_batch_norm_legit_18:
[----:B------:R-:W0:Y:S02]  /*0000*/  LDC R1, c[0x0][0x28] ;  /* 0x00000a00ff017b82 */ /* 0x000e240000000800 */
[----:B------:R-:W1:Y:S01]  /*0010*/  S2R R0, SR_CTAID.X ;  /* 0x0000000000007919 */ /* 0x000e620000002500 */
[----:B------:R-:W2:Y:S01]  /*0020*/  LDC.64 R2, c[0x0][0x210] ;  /* 0x00008400ff027b82 */ /* 0x000ea20000000a00 */
[----:B------:R-:W-:Y:S01]  /*0030*/  ULDC.64 UR4, c[0x0][0x208] ;  /* 0x0000820000047ab9 */ /* 0x000fe20000000a00 */
[----:B------:R-:W3:Y:S01]  /*0040*/  S2R R10, SR_TID.X ;  /* 0x00000000000a7919 */ /* 0x000ee20000002100 */
[----:B-1----:R-:W-:Y:S02]  /*0050*/  SHF.R.S32.HI R5, RZ, 0x1f, R0 ;  /* 0x0000001fff057819 */ /* 0x002fe40000011400 */
[----:B------:R-:W-:Y:S02]  /*0060*/  ISETP.GE.AND P0, PT, R0, 0x400, PT ;  /* 0x000004000000780c */ /* 0x000fe40003f06270 */
[----:B---3--:R-:W-:Y:S02]  /*0070*/  SHF.L.U32 R4, R10, 0x8, RZ ;  /* 0x000000080a047819 */ /* 0x008fe400000006ff */
[----:B------:R-:W-:-:S02]  /*0080*/  LEA.HI R6, R5, R0, RZ, 0x8 ;  /* 0x0000000005067211 */ /* 0x000fc400078f40ff */
[----:B------:R-:W-:Y:S02]  /*0090*/  LOP3.LUT R5, R4, 0xf00, RZ, 0xc0, !PT ;  /* 0x00000f0004057812 */ /* 0x000fe400078ec0ff */
[C---:B------:R-:W-:Y:S02]  /*00a0*/  LOP3.LUT R4, R6.reuse, 0xffffff00, RZ, 0xc0, !PT ;  /* 0xffffff0006047812 */ /* 0x040fe400078ec0ff */
[----:B------:R-:W-:Y:S02]  /*00b0*/  SHF.L.U32 R6, R6, 0x4, RZ ;  /* 0x0000000406067819 */ /* 0x000fe400000006ff */
[----:B------:R-:W-:Y:S01]  /*00c0*/  IADD3 R5, R5, R0, -R4 ;  /* 0x0000000005057210 */ /* 0x000fe20007ffe804 */
[----:B------:R-:W-:Y:S01]  /*00d0*/  HFMA2.MMA R4, -RZ, RZ, 0, 0 ;  /* 0x00000000ff047435 */ /* 0x000fe200000001ff */
[----:B------:R-:W-:-:S04]  /*00e0*/  LOP3.LUT R6, R6, 0xfffff000, RZ, 0xc0, !PT ;  /* 0xfffff00006067812 */ /* 0x000fc800078ec0ff */
[----:B------:R-:W-:-:S05]  /*00f0*/  IADD3 R5, R6, R5, RZ ;  /* 0x0000000506057210 */ /* 0x000fca0007ffe0ff */
[----:B--2---:R-:W-:-:S05]  /*0100*/  IMAD.WIDE R2, R5, 0x4, R2 ;  /* 0x0000000405027825 */ /* 0x004fca00078e0202 */
[----:B------:R-:W2:Y:S01]  /*0110*/  @!P0 LDG.E R4, desc[UR4][R2.64] ;  /* 0x0000000402048981 */ /* 0x000ea2000c1e1900 */
[----:B------:R-:W-:Y:S02]  /*0120*/  MOV R15, 0x3d800000 ;  /* 0x3d800000000f7802 */ /* 0x000fe40000000f00 */
[----:B--2---:R-:W-:-:S04]  /*0130*/  SEL R5, R4, RZ, !P0 ;  /* 0x000000ff04057207 */ /* 0x004fc80004000000 */
[----:B------:R-:W-:-:S05]  /*0140*/  FSEL R4, R5, RZ, !P0 ;  /* 0x000000ff05047208 */ /* 0x000fca0004000000 */
[----:B------:R-:W1:Y:S02]  /*0150*/  SHFL.BFLY PT, R7, R4, 0x8, 0x1f ;  /* 0x0d001f0004077f89 */ /* 0x000e6400000e0000 */
[----:B-1----:R-:W-:-:S05]  /*0160*/  FADD R7, R4, R7 ;  /* 0x0000000704077221 */ /* 0x002fca0000000000 */
[----:B------:R-:W1:Y:S02]  /*0170*/  SHFL.BFLY PT, R6, R7, 0x4, 0x1f ;  /* 0x0c801f0007067f89 */ /* 0x000e6400000e0000 */
[----:B-1----:R-:W-:-:S05]  /*0180*/  FADD R6, R7, R6 ;  /* 0x0000000607067221 */ /* 0x002fca0000000000 */
[----:B------:R-:W1:Y:S02]  /*0190*/  SHFL.BFLY PT, R9, R6, 0x2, 0x1f ;  /* 0x0c401f0006097f89 */ /* 0x000e6400000e0000 */
[----:B-1----:R-:W-:Y:S02]  /*01a0*/  FADD R9, R6, R9 ;  /* 0x0000000906097221 */ /* 0x002fe40000000000 */
[----:B------:R-:W1:Y:S03]  /*01b0*/  LDC.64 R6, c[0x0][0x218] ;  /* 0x00008600ff067b82 */ /* 0x000e660000000a00 */
[----:B------:R-:W2:Y:S01]  /*01c0*/  SHFL.BFLY PT, R8, R9, 0x1, 0x1f ;  /* 0x0c201f0009087f89 */ /* 0x000ea200000e0000 */
[----:B-1----:R-:W-:-:S04]  /*01d0*/  IMAD.WIDE R6, R0, 0x4, R6 ;  /* 0x0000000400067825 */ /* 0x002fc800078e0206 */
[----:B--2---:R-:W-:-:S04]  /*01e0*/  FADD R8, R9, R8 ;  /* 0x0000000809087221 */ /* 0x004fc80000000000 */
[----:B------:R-:W-:Y:S02]  /*01f0*/  FMUL R2, R8, 0.0625 ;  /* 0x3d80000008027820 */ /* 0x000fe40000400000 */
[----:B------:R-:W1:Y:S02]  /*0200*/  LDC.64 R8, c[0x0][0x220] ;  /* 0x00008800ff087b82 */ /* 0x000e640000000a00 */
[----:B------:R-:W-:-:S04]  /*0210*/  FADD R5, R5, -R2 ;  /* 0x8000000205057221 */ /* 0x000fc80000000000 */
[----:B------:R-:W-:-:S05]  /*0220*/  FMUL R5, R5, R5 ;  /* 0x0000000505057220 */ /* 0x000fca0000400000 */
[----:B------:R-:W-:Y:S02]  /*0230*/  FSEL R3, R5, RZ, !P0 ;  /* 0x000000ff05037208 */ /* 0x000fe40004000000 */
[----:B------:R-:W-:-:S03]  /*0240*/  LOP3.LUT P0, RZ, R10, 0x3f, RZ, 0xc0, !PT ;  /* 0x0000003f0aff7812 */ /* 0x000fc6000780c0ff */
[----:B------:R-:W2:Y:S01]  /*0250*/  SHFL.BFLY PT, R4, R3, 0x8, 0x1f ;  /* 0x0d001f0003047f89 */ /* 0x000ea200000e0000 */
[C---:B------:R-:W-:Y:S01]  /*0260*/  ISETP.LT.AND P0, PT, R0.reuse, 0x400, !P0 ;  /* 0x000004000000780c */ /* 0x040fe20004701270 */
[----:B-1----:R-:W-:-:S04]  /*0270*/  IMAD.WIDE R8, R0, 0x4, R8 ;  /* 0x0000000400087825 */ /* 0x002fc800078e0208 */
[----:B--2---:R-:W-:-:S05]  /*0280*/  FADD R11, R3, R4 ;  /* 0x00000004030b7221 */ /* 0x004fca0000000000 */
        /* <DEDUP_REMOVED lines=8> */
[----:B------:R-:W-:-:S06]  /*0310*/  FFMA R3, R14, R15, 9.9999997473787516356e-06 ;  /* 0x3727c5ac0e037423 */ /* 0x000fcc000000000f */
[----:B------:R-:W1:Y:S02]  /*0320*/  MUFU.RSQ R3, R3 ;  /* 0x0000000300037308 */ /* 0x000e640000001400 */
[----:B-1----:R1:W-:Y:S04]  /*0330*/  @P0 STG.E desc[UR4][R4.64], R3 ;  /* 0x0000000304000986 */ /* 0x0023e8000c101904 */
[----:B------:R1:W-:Y:S01]  /*0340*/  @P0 STG.E desc[UR4][R6.64], R2 ;  /* 0x0000000206000986 */ /* 0x0003e2000c101904 */
[----:B------:R-:W-:Y:S05]  /*0350*/  @!P0 EXIT ;  /* 0x000000000000894d */ /* 0x000fea0003800000 */
[----:B------:R-:W-:Y:S01]  /*0360*/  STG.E desc[UR4][R8.64], R14 ;  /* 0x0000000e08007986 */ /* 0x000fe2000c101904 */
[----:B------:R-:W-:Y:S05]  /*0370*/  EXIT ;  /* 0x000000000000794d */ /* 0x000fea0003800000 */
.L_x_0:
[----:B------:R-:W-:-:S00]  /*0380*/  BRA `(.L_x_0) ;  /* 0xfffffffc00fc7947 */ /* 0x000fc0000383ffff */
[----:B------:R-:W-:-:S00]  /*0390*/  NOP ;  /* 0x0000000000007918 */ /* 0x000fc00000000000 */
        /* <DEDUP_REMOVED lines=14> */
.L_x_1:


//--------------------- .nv.global.init           --------------------------
	.section	.nv.global.init,"aw",@progbits
.nv.global.init:
	.type		_$_str,@object
	.size		_$_str,(.L_0 - _$_str)
_$_str:
        /*0000*/ 	.byte	0x5f, 0x5f, 0x43, 0x55, 0x44, 0x41, 0x5f, 0x46, 0x54, 0x5a, 0x00
.L_0:


//--------------------- .nv.constant0.triton_per_fused__native_batch_norm_legit_18 --------------------------
	.section	.nv.constant0.triton_per_fused__native_batch_norm_legit_18,"a",@progbits
	.sectionflags	@""
	.align	4
.nv.constant0.triton_per_fused__native_batch_norm_legit_18:
	.zero		568
